//
// Generated by NVIDIA NVVM Compiler
//
// Compiler Build ID: CL-36424714
// Cuda compilation tools, release 13.0, V13.0.88
// Based on NVVM 20.0.0
//

.version 9.0
.target sm_100
.address_size 64

	// .globl	_Z21vectorScaleGridStridePfPKfif

.visible .entry _Z21vectorScaleGridStridePfPKfif(
	.param .u64 .ptr .align 1 _Z21vectorScaleGridStridePfPKfif_param_0,
	.param .u64 .ptr .align 1 _Z21vectorScaleGridStridePfPKfif_param_1,
	.param .u32 _Z21vectorScaleGridStridePfPKfif_param_2,
	.param .f32 _Z21vectorScaleGridStridePfPKfif_param_3
)
{
	.reg .pred 	%p<7>;
	.reg .b32 	%r<31>;
	.reg .b32 	%f<12>;
	.reg .b64 	%rd<18>;

	ld.param.u64 	%rd3, [_Z21vectorScaleGridStridePfPKfif_param_0];
	ld.param.u64 	%rd4, [_Z21vectorScaleGridStridePfPKfif_param_1];
	ld.param.u32 	%r12, [_Z21vectorScaleGridStridePfPKfif_param_2];
	ld.param.f32 	%f1, [_Z21vectorScaleGridStridePfPKfif_param_3];
	cvta.to.global.u64 	%rd1, %rd3;
	cvta.to.global.u64 	%rd2, %rd4;
	mov.u32 	%r13, %ctaid.x;
	mov.u32 	%r14, %ntid.x;
	mov.u32 	%r15, %tid.x;
	mad.lo.s32 	%r29, %r13, %r14, %r15;
	mov.u32 	%r16, %nctaid.x;
	mul.lo.s32 	%r2, %r14, %r16;
	setp.ge.s32 	%p1, %r29, %r12;
	@%p1 bra 	$L__BB0_7;
	add.s32 	%r17, %r29, %r2;
	max.s32 	%r18, %r12, %r17;
	setp.lt.s32 	%p2, %r17, %r12;
	selp.u32 	%r19, 1, 0, %p2;
	add.s32 	%r20, %r17, %r19;
	sub.s32 	%r21, %r18, %r20;
	div.u32 	%r22, %r21, %r2;
	add.s32 	%r3, %r22, %r19;
	and.b32  	%r23, %r3, 3;
	setp.eq.s32 	%p3, %r23, 3;
	@%p3 bra 	$L__BB0_4;
	add.s32 	%r24, %r3, 1;
	and.b32  	%r25, %r24, 3;
	neg.s32 	%r27, %r25;
$L__BB0_3:
	.pragma "nounroll";
	mul.wide.s32 	%rd5, %r29, 4;
	add.s64 	%rd6, %rd1, %rd5;
	add.s64 	%rd7, %rd2, %rd5;
	ld.global.f32 	%f2, [%rd7];
	mul.f32 	%f3, %f1, %f2;
	st.global.f32 	[%rd6], %f3;
	add.s32 	%r29, %r29, %r2;
	add.s32 	%r27, %r27, 1;
	setp.ne.s32 	%p4, %r27, 0;
	@%p4 bra 	$L__BB0_3;
$L__BB0_4:
	setp.lt.u32 	%p5, %r3, 3;
	@%p5 bra 	$L__BB0_7;
	mul.wide.s32 	%rd11, %r2, 4;
	shl.b32 	%r26, %r2, 2;
$L__BB0_6:
	mul.wide.s32 	%rd8, %r29, 4;
	add.s64 	%rd9, %rd2, %rd8;
	ld.global.f32 	%f4, [%rd9];
	mul.f32 	%f5, %f1, %f4;
	add.s64 	%rd10, %rd1, %rd8;
	st.global.f32 	[%rd10], %f5;
	add.s64 	%rd12, %rd9, %rd11;
	ld.global.f32 	%f6, [%rd12];
	mul.f32 	%f7, %f1, %f6;
	add.s64 	%rd13, %rd10, %rd11;
	st.global.f32 	[%rd13], %f7;
	add.s64 	%rd14, %rd12, %rd11;
	ld.global.f32 	%f8, [%rd14];
	mul.f32 	%f9, %f1, %f8;
	add.s64 	%rd15, %rd13, %rd11;
	st.global.f32 	[%rd15], %f9;
	add.s64 	%rd16, %rd14, %rd11;
	ld.global.f32 	%f10, [%rd16];
	mul.f32 	%f11, %f1, %f10;
	add.s64 	%rd17, %rd15, %rd11;
	st.global.f32 	[%rd17], %f11;
	add.s32 	%r29, %r26, %r29;
	setp.lt.s32 	%p6, %r29, %r12;
	@%p6 bra 	$L__BB0_6;
$L__BB0_7:
	ret;

}


// ===== COMPILED SASS (sm_100) =====

	.target	sm_100

	.elftype	@"ET_EXEC"


//--------------------- .note.nv.tkinfo           --------------------------
	.section	.note.nv.tkinfo,"",@"SHT_NOTE"
	.sectionflags	@"SHF_NOTE_NV_TKINFO"
	.tkinfo
        /*0018*/ 	.word	0x00000002
        /*0030*/ 	.string	""
        /*0030*/ 	.string	"ptxas"
        /*0030*/ 	.string	"Cuda compilation tools, release 13.0, V13.0.88"
        /*0030*/ 	.string	"Build cuda_13.0.r13.0/compiler.36424714_0"
        /*0030*/ 	.string	"-arch sm_100 -m 64 "



//--------------------- .note.nv.cuinfo           --------------------------
	.section	.note.nv.cuinfo,"",@"SHT_NOTE"
	.sectionflags	@"SHF_NOTE_NV_CUINFO"
        /*0018*/ 	.short	0x0002
        /*001a*/ 	.short	0x0064
        /*001c*/ 	.short	0x0082
	.zero		2


//--------------------- .nv.info                  --------------------------
	.section	.nv.info,"",@"SHT_CUDA_INFO"
	.align	4


	//----- nvinfo : EIATTR_REGCOUNT
	.align		4
        /*0000*/ 	.byte	0x04, 0x2f
        /*0002*/ 	.short	(.L_1 - .L_0)
	.align		4
.L_0:
        /*0004*/ 	.word	index@(_Z21vectorScaleGridStridePfPKfif)
        /*0008*/ 	.word	0x0000001c


	//----- nvinfo : EIATTR_FRAME_SIZE
	.align		4
.L_1:
        /*000c*/ 	.byte	0x04, 0x11
        /*000e*/ 	.short	(.L_3 - .L_2)
	.align		4
.L_2:
        /*0010*/ 	.word	index@(_Z21vectorScaleGridStridePfPKfif)
        /*0014*/ 	.word	0x00000000


	//----- nvinfo : EIATTR_MIN_STACK_SIZE
	.align		4
.L_3:
        /*0018*/ 	.byte	0x04, 0x12
        /*001a*/ 	.short	(.L_5 - .L_4)
	.align		4
.L_4:
        /*001c*/ 	.word	index@(_Z21vectorScaleGridStridePfPKfif)
        /*0020*/ 	.word	0x00000000
.L_5:


//--------------------- .nv.compat                --------------------------
	.section	.nv.compat,"",@"SHT_CUDA_COMPAT_INFO"
	.align	4
        /*0000*/ 	.byte	0x02, 0x09, 0x00, 0x00, 0x02, 0x02, 0x01, 0x00, 0x02, 0x05, 0x05, 0x00, 0x03, 0x07, 0x01, 0x01
        /*0010*/ 	.byte	0x02, 0x03, 0x00, 0x00, 0x02, 0x06, 0x01, 0x00, 0x04, 0x0b, 0x08, 0x00, 0x09, 0x00, 0x00, 0x00
        /*0020*/ 	.byte	0x00, 0x00, 0x00, 0x00


//--------------------- .nv.info._Z21vectorScaleGridStridePfPKfif --------------------------
	.section	.nv.info._Z21vectorScaleGridStridePfPKfif,"",@"SHT_CUDA_INFO"
	.sectionflags	@""
	.align	4


	//----- nvinfo : EIATTR_CUDA_API_VERSION
	.align		4
        /*0000*/ 	.byte	0x04, 0x37
        /*0002*/ 	.short	(.L_7 - .L_6)
.L_6:
        /*0004*/ 	.word	0x00000082


	//----- nvinfo : EIATTR_KPARAM_INFO
	.align		4
.L_7:
        /*0008*/ 	.byte	0x04, 0x17
        /*000a*/ 	.short	(.L_9 - .L_8)
.L_8:
        /*000c*/ 	.word	0x00000000
        /*0010*/ 	.short	0x0003
        /*0012*/ 	.short	0x0014
        /*0014*/ 	.byte	0x00, 0xf0, 0x11, 0x00


	//----- nvinfo : EIATTR_KPARAM_INFO
	.align		4
.L_9:
        /*0018*/ 	.byte	0x04, 0x17
        /*001a*/ 	.short	(.L_11 - .L_10)
.L_10:
        /*001c*/ 	.word	0x00000000
        /*0020*/ 	.short	0x0002
        /*0022*/ 	.short	0x0010
        /*0024*/ 	.byte	0x00, 0xf0, 0x11, 0x00


	//----- nvinfo : EIATTR_KPARAM_INFO
	.align		4
.L_11:
        /*0028*/ 	.byte	0x04, 0x17
        /*002a*/ 	.short	(.L_13 - .L_12)
.L_12:
        /*002c*/ 	.word	0x00000000
        /*0030*/ 	.short	0x0001
        /*0032*/ 	.short	0x0008
        /*0034*/ 	.byte	0x00, 0xf5, 0x21, 0x00


	//----- nvinfo : EIATTR_KPARAM_INFO
	.align		4
.L_13:
        /*0038*/ 	.byte	0x04, 0x17
        /*003a*/ 	.short	(.L_15 - .L_14)
.L_14:
        /*003c*/ 	.word	0x00000000
        /*0040*/ 	.short	0x0000
        /*0042*/ 	.short	0x0000
        /*0044*/ 	.byte	0x00, 0xf5, 0x21, 0x00


	//----- nvinfo : EIATTR_SPARSE_MMA_MASK
	.align		4
.L_15:
        /*0048*/ 	.byte	0x03, 0x50
        /*004a*/ 	.short	0x0000


	//----- nvinfo : EIATTR_MAXREG_COUNT
	.align		4
        /*004c*/ 	.byte	0x03, 0x1b
        /*004e*/ 	.short	0x00ff


	//----- nvinfo : EIATTR_MERCURY_ISA_VERSION
	.align		4
        /*0050*/ 	.byte	0x03, 0x5f
        /*0052*/ 	.short	0x0101


	//----- nvinfo : EIATTR_VRC_CTA_INIT_COUNT
	.align		4
        /*0054*/ 	.byte	0x02, 0x4a
	.zero		1
	.zero		1


	//----- nvinfo : EIATTR_EXIT_INSTR_OFFSETS
	.align		4
        /*0058*/ 	.byte	0x04, 0x1c
        /*005a*/ 	.short	(.L_17 - .L_16)


	//   ....[0]....
.L_16:
        /*005c*/ 	.word	0x00000090


	//   ....[1]....
        /*0060*/ 	.word	0x000003b0


	//   ....[2]....
        /*0064*/ 	.word	0x00000530


	//----- nvinfo : EIATTR_CRS_STACK_SIZE
	.align		4
.L_17:
        /*0068*/ 	.byte	0x04, 0x1e
        /*006a*/ 	.short	(.L_19 - .L_18)
.L_18:
        /*006c*/ 	.word	0x00000000


	//----- nvinfo : EIATTR_CBANK_PARAM_SIZE
	.align		4
.L_19:
        /*0070*/ 	.byte	0x03, 0x19
        /*0072*/ 	.short	0x0018


	//----- nvinfo : EIATTR_PARAM_CBANK
	.align		4
        /*0074*/ 	.byte	0x04, 0x0a
        /*0076*/ 	.short	(.L_21 - .L_20)
	.align		4
.L_20:
        /*0078*/ 	.word	index@(.nv.constant0._Z21vectorScaleGridStridePfPKfif)
        /*007c*/ 	.short	0x0380
        /*007e*/ 	.short	0x0018


	//----- nvinfo : EIATTR_SW_WAR
	.align		4
.L_21:
        /*0080*/ 	.byte	0x04, 0x36
        /*0082*/ 	.short	(.L_23 - .L_22)
.L_22:
        /*0084*/ 	.word	0x00000008
.L_23:


//--------------------- .nv.callgraph             --------------------------
	.section	.nv.callgraph,"",@"SHT_CUDA_CALLGRAPH"
	.align	4
	.sectionentsize	8
	.align		4
        /*0000*/ 	.word	0x00000000
	.align		4
        /*0004*/ 	.word	0xffffffff
	.align		4
        /*0008*/ 	.word	0x00000000
	.align		4
        /*000c*/ 	.word	0xfffffffe
	.align		4
        /*0010*/ 	.word	0x00000000
	.align		4
        /*0014*/ 	.word	0xfffffffd
	.align		4
        /*0018*/ 	.word	0x00000000
	.align		4
        /*001c*/ 	.word	0xfffffffc


//--------------------- .text._Z21vectorScaleGridStridePfPKfif --------------------------
	.section	.text._Z21vectorScaleGridStridePfPKfif,"ax",@progbits
	.align	128
        .global         _Z21vectorScaleGridStridePfPKfif
        .type           _Z21vectorScaleGridStridePfPKfif,@function
        .size           _Z21vectorScaleGridStridePfPKfif,(.L_x_5 - _Z21vectorScaleGridStridePfPKfif)
        .other          _Z21vectorScaleGridStridePfPKfif,@"STO_CUDA_ENTRY STV_DEFAULT"
_Z21vectorScaleGridStridePfPKfif:
.text._Z21vectorScaleGridStridePfPKfif:
[----:B------:R-:W-:Y:S01]  /*0000*/  LDC R1, c[0x0][0x37c] ;  /* 0x0000df00ff017b82 */ /* 0x000fe20000000800 */
[----:B------:R-:W0:Y:S07]  /*0010*/  S2R R7, SR_TID.X ;  /* 0x0000000000077919 */ /* 0x000e2e0000002100 */
[----:B------:R-:W0:Y:S01]  /*0020*/  S2UR UR4, SR_CTAID.X ;  /* 0x00000000000479c3 */ /* 0x000e220000002500 */
[----:B------:R-:W1:Y:S07]  /*0030*/  LDCU UR6, c[0x0][0x390] ;  /* 0x00007200ff0677ac */ /* 0x000e6e0008000800 */
[----:B------:R-:W0:Y:S01]  /*0040*/  LDC R0, c[0x0][0x360] ;  /* 0x0000d800ff007b82 */ /* 0x000e220000000800 */
[----:B------:R-:W2:Y:S01]  /*0050*/  LDCU UR5, c[0x0][0x370] ;  /* 0x00006e00ff0577ac */ /* 0x000ea20008000800 */
[----:B0-----:R-:W-:-:S02]  /*0060*/  IMAD R7, R0, UR4, R7 ;  /* 0x0000000400077c24 */ /* 0x001fc4000f8e0207 */
[----:B--2---:R-:W-:-:S03]  /*0070*/  IMAD R0, R0, UR5, RZ ;  /* 0x0000000500007c24 */ /* 0x004fc6000f8e02ff */
[----:B-1----:R-:W-:-:S13]  /*0080*/  ISETP.GE.AND P0, PT, R7, UR6, PT ;  /* 0x0000000607007c0c */ /* 0x002fda000bf06270 */
[----:B------:R-:W-:Y:S05]  /*0090*/  @P0 EXIT ;  /* 0x000000000000094d */ /* 0x000fea0003800000 */
[----:B------:R-:W0:Y:S01]  /*00a0*/  I2F.U32.RP R8, R0 ;  /* 0x0000000000087306 */ /* 0x000e220000209000 */
[C---:B------:R-:W-:Y:S01]  /*00b0*/  IMAD.IADD R4, R0.reuse, 0x1, R7 ;  /* 0x0000000100047824 */ /* 0x040fe200078e0207 */
[----:B------:R-:W-:Y:S01]  /*00c0*/  IADD3 R9, PT, PT, RZ, -R0, RZ ;  /* 0x80000000ff097210 */ /* 0x000fe20007ffe0ff */
[----:B------:R-:W1:Y:S01]  /*00d0*/  LDCU UR8, c[0x0][0x394] ;  /* 0x00007280ff0877ac */ /* 0x000e620008000800 */
[----:B------:R-:W-:Y:S01]  /*00e0*/  ISETP.NE.U32.AND P2, PT, R0, RZ, PT ;  /* 0x000000ff0000720c */ /* 0x000fe20003f45070 */
[----:B------:R-:W-:Y:S01]  /*00f0*/  BSSY.RECONVERGENT B0, `(.L_x_0) ;  /* 0x000002b000007945 */ /* 0x000fe20003800200 */
[C---:B------:R-:W-:Y:S01]  /*0100*/  ISETP.GE.AND P0, PT, R4.reuse, UR6, PT ;  /* 0x0000000604007c0c */ /* 0x040fe2000bf06270 */
[----:B------:R-:W2:Y:S01]  /*0110*/  LDCU.64 UR4, c[0x0][0x358] ;  /* 0x00006b00ff0477ac */ /* 0x000ea20008000a00 */
[----:B------:R-:W-:Y:S02]  /*0120*/  VIMNMX R5, PT, PT, R4, UR6, !PT ;  /* 0x0000000604057c48 */ /* 0x000fe4000ffe0100 */
[----:B------:R-:W-:Y:S01]  /*0130*/  SEL R6, RZ, 0x1, P0 ;  /* 0x00000001ff067807 */ /* 0x000fe20000000000 */
[----:B------:R-:W3:Y:S03]  /*0140*/  LDCU UR7, c[0x0][0x394] ;  /* 0x00007280ff0777ac */ /* 0x000ee60008000800 */
[----:B------:R-:W-:Y:S01]  /*0150*/  IADD3 R5, PT, PT, R5, -R4, -R6 ;  /* 0x8000000405057210 */ /* 0x000fe20007ffe806 */
[----:B0-----:R-:W0:Y:S02]  /*0160*/  MUFU.RCP R8, R8 ;  /* 0x0000000800087308 */ /* 0x001e240000001000 */
[----:B0-----:R-:W-:-:S06]  /*0170*/  IADD3 R2, PT, PT, R8, 0xffffffe, RZ ;  /* 0x0ffffffe08027810 */ /* 0x001fcc0007ffe0ff */
[----:B------:R0:W4:Y:S02]  /*0180*/  F2I.FTZ.U32.TRUNC.NTZ R3, R2 ;  /* 0x0000000200037305 */ /* 0x000124000021f000 */
[----:B0-----:R-:W-:Y:S02]  /*0190*/  HFMA2 R2, -RZ, RZ, 0, 0 ;  /* 0x00000000ff027431 */ /* 0x001fe400000001ff */
[----:B----4-:R-:W-:-:S04]  /*01a0*/  IMAD R9, R9, R3, RZ ;  /* 0x0000000309097224 */ /* 0x010fc800078e02ff */
[----:B------:R-:W-:-:S06]  /*01b0*/  IMAD.HI.U32 R8, R3, R9, R2 ;  /* 0x0000000903087227 */ /* 0x000fcc00078e0002 */
[----:B------:R-:W-:-:S05]  /*01c0*/  IMAD.HI.U32 R9, R8, R5, RZ ;  /* 0x0000000508097227 */ /* 0x000fca00078e00ff */
[----:B------:R-:W-:-:S05]  /*01d0*/  IADD3 R2, PT, PT, -R9, RZ, RZ ;  /* 0x000000ff09027210 */ /* 0x000fca0007ffe1ff */
[----:B------:R-:W-:Y:S02]  /*01e0*/  IMAD R5, R0, R2, R5 ;  /* 0x0000000200057224 */ /* 0x000fe400078e0205 */
[----:B------:R-:W0:Y:S03]  /*01f0*/  LDC.64 R2, c[0x0][0x388] ;  /* 0x0000e200ff027b82 */ /* 0x000e260000000a00 */
[----:B------:R-:W-:-:S13]  /*0200*/  ISETP.GE.U32.AND P0, PT, R5, R0, PT ;  /* 0x000000000500720c */ /* 0x000fda0003f06070 */
[----:B------:R-:W-:Y:S01]  /*0210*/  @P0 IMAD.IADD R5, R5, 0x1, -R0 ;  /* 0x0000000105050824 */ /* 0x000fe200078e0a00 */
[----:B------:R-:W-:-:S04]  /*0220*/  @P0 IADD3 R9, PT, PT, R9, 0x1, RZ ;  /* 0x0000000109090810 */ /* 0x000fc80007ffe0ff */
[----:B------:R-:W-:Y:S02]  /*0230*/  ISETP.GE.U32.AND P1, PT, R5, R0, PT ;  /* 0x000000000500720c */ /* 0x000fe40003f26070 */
[----:B------:R-:W4:Y:S11]  /*0240*/  LDC.64 R4, c[0x0][0x380] ;  /* 0x0000e000ff047b82 */ /* 0x000f360000000a00 */
[----:B------:R-:W-:-:S02]  /*0250*/  @P1 IADD3 R9, PT, PT, R9, 0x1, RZ ;  /* 0x0000000109091810 */ /* 0x000fc40007ffe0ff */
[----:B------:R-:W-:-:S05]  /*0260*/  @!P2 LOP3.LUT R9, RZ, R0, RZ, 0x33, !PT ;  /* 0x00000000ff09a212 */ /* 0x000fca00078e33ff */
[----:B------:R-:W-:-:S05]  /*0270*/  IMAD.IADD R6, R6, 0x1, R9 ;  /* 0x0000000106067824 */ /* 0x000fca00078e0209 */
[C---:B------:R-:W-:Y:S02]  /*0280*/  LOP3.LUT R8, R6.reuse, 0x3, RZ, 0xc0, !PT ;  /* 0x0000000306087812 */ /* 0x040fe400078ec0ff */
[----:B------:R-:W-:Y:S02]  /*0290*/  ISETP.GE.U32.AND P1, PT, R6, 0x3, PT ;  /* 0x000000030600780c */ /* 0x000fe40003f26070 */
[----:B------:R-:W-:-:S13]  /*02a0*/  ISETP.NE.AND P0, PT, R8, 0x3, PT ;  /* 0x000000030800780c */ /* 0x000fda0003f05270 */
[----:B0123--:R-:W-:Y:S05]  /*02b0*/  @!P0 BRA `(.L_x_1) ;  /* 0x0000000000388947 */ /* 0x00ffea0003800000 */
[----:B------:R-:W0:Y:S01]  /*02c0*/  LDC.64 R12, c[0x0][0x380] ;  /* 0x0000e000ff0c7b82 */ /* 0x000e220000000a00 */
[----:B------:R-:W-:-:S04]  /*02d0*/  IADD3 R6, PT, PT, R6, 0x1, RZ ;  /* 0x0000000106067810 */ /* 0x000fc80007ffe0ff */
[----:B------:R-:W-:-:S03]  /*02e0*/  LOP3.LUT R6, R6, 0x3, RZ, 0xc0, !PT ;  /* 0x0000000306067812 */ /* 0x000fc600078ec0ff */
[----:B------:R-:W1:Y:S01]  /*02f0*/  LDC.64 R14, c[0x0][0x388] ;  /* 0x0000e200ff0e7b82 */ /* 0x000e620000000a00 */
[----:B------:R-:W-:-:S07]  /*0300*/  IADD3 R6, PT, PT, -R6, RZ, RZ ;  /* 0x000000ff06067210 */ /* 0x000fce0007ffe1ff */
.L_x_2:
[----:B-1----:R-:W-:-:S06]  /*0310*/  IMAD.WIDE R10, R7, 0x4, R14 ;  /* 0x00000004070a7825 */ /* 0x002fcc00078e020e */
[----:B--2---:R-:W2:Y:S01]  /*0320*/  LDG.E R10, desc[UR4][R10.64] ;  /* 0x000000040a0a7981 */ /* 0x004ea2000c1e1900 */
[----:B0-----:R-:W-:Y:S01]  /*0330*/  IMAD.WIDE R8, R7, 0x4, R12 ;  /* 0x0000000407087825 */ /* 0x001fe200078e020c */
[----:B------:R-:W-:-:S03]  /*0340*/  IADD3 R7, PT, PT, R0, R7, RZ ;  /* 0x0000000700077210 */ /* 0x000fc60007ffe0ff */
[----:B------:R-:W-:-:S05]  /*0350*/  VIADD R6, R6, 0x1 ;  /* 0x0000000106067836 */ /* 0x000fca0000000000 */
[----:B------:R-:W-:Y:S01]  /*0360*/  ISETP.NE.AND P0, PT, R6, RZ, PT ;  /* 0x000000ff0600720c */ /* 0x000fe20003f05270 */
[----:B--2---:R-:W-:-:S05]  /*0370*/  FMUL R17, R10, UR7 ;  /* 0x000000070a117c20 */ /* 0x004fca0008400000 */
[----:B------:R2:W-:Y:S07]  /*0380*/  STG.E desc[UR4][R8.64], R17 ;  /* 0x0000001108007986 */ /* 0x0005ee000c101904 */
[----:B------:R-:W-:Y:S05]  /*0390*/  @P0 BRA `(.L_x_2) ;  /* 0xfffffffc00dc0947 */ /* 0x000fea000383ffff */
.L_x_1:
[----:B------:R-:W-:Y:S05]  /*03a0*/  BSYNC.RECONVERGENT B0 ;  /* 0x0000000000007941 */ /* 0x000fea0003800200 */
.L_x_0:
[----:B------:R-:W-:Y:S05]  /*03b0*/  @!P1 EXIT ;  /* 0x000000000000994d */ /* 0x000fea0003800000 */
.L_x_3:
[----:B-1----:R-:W-:-:S05]  /*03c0*/  IMAD.WIDE R14, R7, 0x4, R2 ;  /* 0x00000004070e7825 */ /* 0x002fca00078e0202 */
[----:B------:R-:W3:Y:S01]  /*03d0*/  LDG.E R6, desc[UR4][R14.64] ;  /* 0x000000040e067981 */ /* 0x000ee2000c1e1900 */
[----:B----4-:R-:W-:-:S04]  /*03e0*/  IMAD.WIDE R18, R7, 0x4, R4 ;  /* 0x0000000407127825 */ /* 0x010fc800078e0204 */
[----:B--2---:R-:W-:-:S04]  /*03f0*/  IMAD.WIDE R8, R0, 0x4, R14 ;  /* 0x0000000400087825 */ /* 0x004fc800078e020e */
[----:B---3--:R-:W-:-:S05]  /*0400*/  FMUL R21, R6, UR8 ;  /* 0x0000000806157c20 */ /* 0x008fca0008400000 */
[----:B------:R0:W-:Y:S04]  /*0410*/  STG.E desc[UR4][R18.64], R21 ;  /* 0x0000001512007986 */ /* 0x0001e8000c101904 */
[----:B------:R-:W2:Y:S01]  /*0420*/  LDG.E R6, desc[UR4][R8.64] ;  /* 0x0000000408067981 */ /* 0x000ea2000c1e1900 */
[----:B------:R-:W-:-:S04]  /*0430*/  IMAD.WIDE R10, R0, 0x4, R18 ;  /* 0x00000004000a7825 */ /* 0x000fc800078e0212 */
[----:B------:R-:W-:-:S04]  /*0440*/  IMAD.WIDE R12, R0, 0x4, R8 ;  /* 0x00000004000c7825 */ /* 0x000fc800078e0208 */
[----:B--2---:R-:W-:-:S05]  /*0450*/  FMUL R23, R6, UR8 ;  /* 0x0000000806177c20 */ /* 0x004fca0008400000 */
[----:B------:R1:W-:Y:S04]  /*0460*/  STG.E desc[UR4][R10.64], R23 ;  /* 0x000000170a007986 */ /* 0x0003e8000c101904 */
[----:B------:R-:W2:Y:S01]  /*0470*/  LDG.E R6, desc[UR4][R12.64] ;  /* 0x000000040c067981 */ /* 0x000ea2000c1e1900 */
[----:B------:R-:W-:-:S04]  /*0480*/  IMAD.WIDE R14, R0, 0x4, R10 ;  /* 0x00000004000e7825 */ /* 0x000fc800078e020a */
[----:B------:R-:W-:-:S04]  /*0490*/  IMAD.WIDE R16, R0, 0x4, R12 ;  /* 0x0000000400107825 */ /* 0x000fc800078e020c */
[----:B--2---:R-:W-:-:S05]  /*04a0*/  FMUL R25, R6, UR8 ;  /* 0x0000000806197c20 */ /* 0x004fca0008400000 */
[----:B------:R1:W-:Y:S04]  /*04b0*/  STG.E desc[UR4][R14.64], R25 ;  /* 0x000000190e007986 */ /* 0x0003e8000c101904 */
[----:B------:R-:W0:Y:S01]  /*04c0*/  LDG.E R16, desc[UR4][R16.64] ;  /* 0x0000000410107981 */ /* 0x000e22000c1e1900 */
[C---:B------:R-:W-:Y:S01]  /*04d0*/  IMAD.WIDE R8, R0.reuse, 0x4, R14 ;  /* 0x0000000400087825 */ /* 0x040fe200078e020e */
[----:B------:R-:W-:-:S04]  /*04e0*/  LEA R7, R0, R7, 0x2 ;  /* 0x0000000700077211 */ /* 0x000fc800078e10ff */
[----:B------:R-:W-:Y:S01]  /*04f0*/  ISETP.GE.AND P0, PT, R7, UR6, PT ;  /* 0x0000000607007c0c */ /* 0x000fe2000bf06270 */
[----:B0-----:R-:W-:-:S05]  /*0500*/  FMUL R19, R16, UR8 ;  /* 0x0000000810137c20 */ /* 0x001fca0008400000 */
[----:B------:R1:W-:Y:S07]  /*0510*/  STG.E desc[UR4][R8.64], R19 ;  /* 0x0000001308007986 */ /* 0x0003ee000c101904 */
[----:B------:R-:W-:Y:S05]  /*0520*/  @!P0 BRA `(.L_x_3) ;  /* 0xfffffffc00a48947 */ /* 0x000fea000383ffff */
[----:B------:R-:W-:Y:S05]  /*0530*/  EXIT ;  /* 0x000000000000794d */ /* 0x000fea0003800000 */
.L_x_4:
[----:B------:R-:W-:-:S00]  /*0540*/  BRA `(.L_x_4) ;  /* 0xfffffffc00fc7947 */ /* 0x000fc0000383ffff */
[----:B------:R-:W-:-:S00]  /*0550*/  NOP ;  /* 0x0000000000007918 */ /* 0x000fc00000000000 */
        /* <DEDUP_REMOVED lines=10> */
.L_x_5:


//--------------------- .nv.shared.reserved.0     --------------------------
	.section	.nv.shared.reserved.0,"aw",@nobits
	.weak		__nv_reservedSMEM_offset_0_alias
	.size		__nv_reservedSMEM_offset_0_alias, 0, 64
	.other		__nv_reservedSMEM_offset_0_alias,@"STO_CUDA_RESERVED_SHARED STV_DEFAULT"
__nv_reservedSMEM_offset_0_alias:
	.zero		0
	.zero		64


//--------------------- .nv.constant0._Z21vectorScaleGridStridePfPKfif --------------------------
	.section	.nv.constant0._Z21vectorScaleGridStridePfPKfif,"a",@progbits
	.sectionflags	@""
	.align	4
.nv.constant0._Z21vectorScaleGridStridePfPKfif:
	.zero		920


//--------------------- SYMBOLS --------------------------

	.type		.nv.reservedSmem.offset0,@object
	.size		.nv.reservedSmem.offset0,0x4
